//
// Generated by NVIDIA NVVM Compiler
//
// Compiler Build ID: CL-36424714
// Cuda compilation tools, release 13.0, V13.0.88
// Based on NVVM 20.0.0
//

.version 9.0
.target sm_100
.address_size 64

	// .globl	_Z6kernelv
.extern .func  (.param .b32 func_retval0) vprintf
(
	.param .b64 vprintf_param_0,
	.param .b64 vprintf_param_1
)
;
.global .align 1 .b8 $str[37] = {72, 111, 108, 97, 32, 109, 117, 110, 100, 111, 32, 100, 101, 115, 100, 101, 32, 98, 108, 111, 113, 117, 101, 32, 37, 100, 44, 32, 104, 105, 108, 111, 32, 37, 100, 10};
.global .align 1 .b8 $str$1[63] = {72, 111, 108, 97, 32, 100, 101, 115, 112, 117, 101, 115, 32, 100, 101, 32, 108, 97, 32, 115, 105, 110, 99, 114, 111, 110, 105, 122, 97, 99, 105, 111, 110, 32, 121, 32, 115, 111, 121, 32, 101, 108, 32, 98, 108, 111, 113, 117, 101, 32, 37, 100, 44, 32, 104, 105, 108, 111, 32, 37, 100, 10};

.visible .entry _Z6kernelv()
{
	.local .align 8 .b8 	__local_depot0[8];
	.reg .b64 	%SP;
	.reg .b64 	%SPL;
	.reg .b32 	%r<7>;
	.reg .b64 	%rd<7>;

	mov.u64 	%SPL, __local_depot0;
	cvta.local.u64 	%SP, %SPL;
	add.u64 	%rd1, %SP, 0;
	add.u64 	%rd2, %SPL, 0;
	mov.u32 	%r1, %ctaid.x;
	mov.u32 	%r2, %tid.x;
	st.local.v2.u32 	[%rd2], {%r1, %r2};
	mov.u64 	%rd3, $str;
	cvta.global.u64 	%rd4, %rd3;
	{ // callseq 0, 0
	.param .b64 param0;
	st.param.b64 	[param0], %rd4;
	.param .b64 param1;
	st.param.b64 	[param1], %rd1;
	.param .b32 retval0;
	call.uni (retval0), 
	vprintf, 
	(
	param0, 
	param1
	);
	ld.param.b32 	%r3, [retval0];
	} // callseq 0
	bar.sync 	0;
	st.local.v2.u32 	[%rd2], {%r1, %r2};
	mov.u64 	%rd5, $str$1;
	cvta.global.u64 	%rd6, %rd5;
	{ // callseq 1, 0
	.param .b64 param0;
	st.param.b64 	[param0], %rd6;
	.param .b64 param1;
	st.param.b64 	[param1], %rd1;
	.param .b32 retval0;
	call.uni (retval0), 
	vprintf, 
	(
	param0, 
	param1
	);
	ld.param.b32 	%r5, [retval0];
	} // callseq 1
	ret;

}


// ===== COMPILED SASS (sm_100) =====

	.target	sm_100

	.elftype	@"ET_EXEC"


//--------------------- .note.nv.tkinfo           --------------------------
	.section	.note.nv.tkinfo,"",@"SHT_NOTE"
	.sectionflags	@"SHF_NOTE_NV_TKINFO"
	.tkinfo
        /*0018*/ 	.word	0x00000002
        /*0030*/ 	.string	""
        /*0030*/ 	.string	"ptxas"
        /*0030*/ 	.string	"Cuda compilation tools, release 13.0, V13.0.88"
        /*0030*/ 	.string	"Build cuda_13.0.r13.0/compiler.36424714_0"
        /*0030*/ 	.string	"-arch sm_100 -m 64 "



//--------------------- .note.nv.cuinfo           --------------------------
	.section	.note.nv.cuinfo,"",@"SHT_NOTE"
	.sectionflags	@"SHF_NOTE_NV_CUINFO"
        /*0018*/ 	.short	0x0002
        /*001a*/ 	.short	0x0064
        /*001c*/ 	.short	0x0082
	.zero		2


//--------------------- .nv.info                  --------------------------
	.section	.nv.info,"",@"SHT_CUDA_INFO"
	.align	4


	//----- nvinfo : EIATTR_REGCOUNT
	.align		4
        /*0000*/ 	.byte	0x04, 0x2f
        /*0002*/ 	.short	(.L_3 - .L_2)
	.align		4
.L_2:
        /*0004*/ 	.word	index@(_Z6kernelv)
        /*0008*/ 	.word	0x00000018


	//----- nvinfo : EIATTR_FRAME_SIZE
	.align		4
.L_3:
        /*000c*/ 	.byte	0x04, 0x11
        /*000e*/ 	.short	(.L_5 - .L_4)
	.align		4
.L_4:
        /*0010*/ 	.word	index@(_Z6kernelv)
        /*0014*/ 	.word	0x00000008


	//----- nvinfo : EIATTR_MIN_STACK_SIZE
	.align		4
.L_5:
        /*0018*/ 	.byte	0x04, 0x12
        /*001a*/ 	.short	(.L_7 - .L_6)
	.align		4
.L_6:
        /*001c*/ 	.word	index@(_Z6kernelv)
        /*0020*/ 	.word	0x00000008
.L_7:


//--------------------- .nv.compat                --------------------------
	.section	.nv.compat,"",@"SHT_CUDA_COMPAT_INFO"
	.align	4
        /*0000*/ 	.byte	0x02, 0x09, 0x00, 0x00, 0x02, 0x02, 0x01, 0x00, 0x02, 0x05, 0x05, 0x00, 0x03, 0x07, 0x01, 0x01
        /*0010*/ 	.byte	0x02, 0x03, 0x00, 0x00, 0x02, 0x06, 0x01, 0x00, 0x04, 0x0b, 0x08, 0x00, 0x09, 0x00, 0x00, 0x00
        /*0020*/ 	.byte	0x00, 0x00, 0x00, 0x00


//--------------------- .nv.info._Z6kernelv       --------------------------
	.section	.nv.info._Z6kernelv,"",@"SHT_CUDA_INFO"
	.sectionflags	@""
	.align	4


	//----- nvinfo : EIATTR_CUDA_API_VERSION
	.align		4
        /*0000*/ 	.byte	0x04, 0x37
        /*0002*/ 	.short	(.L_9 - .L_8)
.L_8:
        /*0004*/ 	.word	0x00000082


	//----- nvinfo : EIATTR_SPARSE_MMA_MASK
	.align		4
.L_9:
        /*0008*/ 	.byte	0x03, 0x50
        /*000a*/ 	.short	0x0000


	//----- nvinfo : EIATTR_MAXREG_COUNT
	.align		4
        /*000c*/ 	.byte	0x03, 0x1b
        /*000e*/ 	.short	0x00ff


	//----- nvinfo : EIATTR_NUM_BARRIERS
	.align		4
        /*0010*/ 	.byte	0x02, 0x4c
        /*0012*/ 	.byte	0x01
	.zero		1


	//----- nvinfo : EIATTR_EXTERNS
	.align		4
        /*0014*/ 	.byte	0x04, 0x0f
        /*0016*/ 	.short	(.L_11 - .L_10)


	//   ....[0]....
	.align		4
.L_10:
        /*0018*/ 	.word	index@(vprintf)


	//----- nvinfo : EIATTR_MERCURY_ISA_VERSION
	.align		4
.L_11:
        /*001c*/ 	.byte	0x03, 0x5f
        /*001e*/ 	.short	0x0101


	//----- nvinfo : EIATTR_VRC_CTA_INIT_COUNT
	.align		4
        /*0020*/ 	.byte	0x02, 0x4a
	.zero		1
	.zero		1


	//----- nvinfo : EIATTR_SYSCALL_OFFSETS
	.align		4
        /*0024*/ 	.byte	0x04, 0x46
        /*0026*/ 	.short	(.L_13 - .L_12)


	//   ....[0]....
.L_12:
        /*0028*/ 	.word	0x00000110


	//   ....[1]....
        /*002c*/ 	.word	0x000001c0


	//----- nvinfo : EIATTR_EXIT_INSTR_OFFSETS
	.align		4
.L_13:
        /*0030*/ 	.byte	0x04, 0x1c
        /*0032*/ 	.short	(.L_15 - .L_14)


	//   ....[0]....
.L_14:
        /*0034*/ 	.word	0x000001d0


	//----- nvinfo : EIATTR_SW_WAR
	.align		4
.L_15:
        /*0038*/ 	.byte	0x04, 0x36
        /*003a*/ 	.short	(.L_17 - .L_16)
.L_16:
        /*003c*/ 	.word	0x00000008
.L_17:


//--------------------- .nv.callgraph             --------------------------
	.section	.nv.callgraph,"",@"SHT_CUDA_CALLGRAPH"
	.align	4
	.sectionentsize	8
	.align		4
        /*0000*/ 	.word	0x00000000
	.align		4
        /*0004*/ 	.word	0xffffffff
	.align		4
        /*0008*/ 	.word	index@(_Z6kernelv)
	.align		4
        /*000c*/ 	.word	index@(vprintf)
	.align		4
        /*0010*/ 	.word	0x00000000
	.align		4
        /*0014*/ 	.word	0xfffffffe
	.align		4
        /*0018*/ 	.word	0x00000000
	.align		4
        /*001c*/ 	.word	0xfffffffd
	.align		4
        /*0020*/ 	.word	0x00000000
	.align		4
        /*0024*/ 	.word	0xfffffffc


//--------------------- .nv.constant4             --------------------------
	.section	.nv.constant4,"a",@progbits
	.align	8
	.align		8
.nv.constant4:
        /*0000*/ 	.dword	vprintf
	.align		8
        /*0008*/ 	.dword	$str
	.align		8
        /*0010*/ 	.dword	$str$1


//--------------------- .text._Z6kernelv          --------------------------
	.section	.text._Z6kernelv,"ax",@progbits
	.align	128
        .global         _Z6kernelv
        .type           _Z6kernelv,@function
        .size           _Z6kernelv,(.L_x_3 - _Z6kernelv)
        .other          _Z6kernelv,@"STO_CUDA_ENTRY STV_DEFAULT"
_Z6kernelv:
.text._Z6kernelv:
[----:B------:R-:W0:Y:S01]  /*0000*/  LDC R1, c[0x0][0x37c] ;  /* 0x0000df00ff017b82 */ /* 0x000e220000000800 */
[----:B------:R-:W1:Y:S01]  /*0010*/  S2R R16, SR_CTAID.X ;  /* 0x0000000000107919 */ /* 0x000e620000002500 */
[----:B------:R-:W2:Y:S01]  /*0020*/  LDCU UR4, c[0x0][0x2f8] ;  /* 0x00005f00ff0477ac */ /* 0x000ea20008000800 */
[----:B0-----:R-:W-:Y:S01]  /*0030*/  VIADD R1, R1, 0xfffffff8 ;  /* 0xfffffff801017836 */ /* 0x001fe20000000000 */
[----:B------:R-:W-:Y:S01]  /*0040*/  MOV R2, 0x0 ;  /* 0x0000000000027802 */ /* 0x000fe20000000f00 */
[----:B------:R-:W1:Y:S01]  /*0050*/  S2R R17, SR_TID.X ;  /* 0x0000000000117919 */ /* 0x000e620000002100 */
[----:B------:R-:W0:Y:S02]  /*0060*/  LDCU UR5, c[0x0][0x2fc] ;  /* 0x00005f80ff0577ac */ /* 0x000e240008000800 */
[----:B------:R3:W4:Y:S01]  /*0070*/  LDC.64 R8, c[0x4][R2] ;  /* 0x0100000002087b82 */ /* 0x0007220000000a00 */
[----:B------:R-:W5:Y:S01]  /*0080*/  LDCU.64 UR6, c[0x4][0x8] ;  /* 0x01000100ff0677ac */ /* 0x000f620008000a00 */
[----:B--2---:R-:W-:-:S05]  /*0090*/  IADD3 R18, P0, PT, R1, UR4, RZ ;  /* 0x0000000401127c10 */ /* 0x004fca000ff1e0ff */
[----:B0-----:R-:W-:Y:S02]  /*00a0*/  IMAD.X R19, RZ, RZ, UR5, P0 ;  /* 0x00000005ff137e24 */ /* 0x001fe400080e06ff */
[----:B------:R-:W-:Y:S01]  /*00b0*/  IMAD.MOV.U32 R6, RZ, RZ, R18 ;  /* 0x000000ffff067224 */ /* 0x000fe200078e0012 */
[----:B-----5:R-:W-:Y:S01]  /*00c0*/  MOV R4, UR6 ;  /* 0x0000000600047c02 */ /* 0x020fe20008000f00 */
[----:B------:R-:W-:Y:S01]  /*00d0*/  IMAD.U32 R5, RZ, RZ, UR7 ;  /* 0x00000007ff057e24 */ /* 0x000fe2000f8e00ff */
[----:B------:R-:W-:Y:S01]  /*00e0*/  MOV R7, R19 ;  /* 0x0000001300077202 */ /* 0x000fe20000000f00 */
[----:B-1----:R3:W-:Y:S06]  /*00f0*/  STL.64 [R1], R16 ;  /* 0x0000001001007387 */ /* 0x0027ec0000100a00 */
[----:B------:R-:W-:-:S07]  /*0100*/  LEPC R20, `(.L_x_0) ;  /* 0x000000001014794e */ /* 0x000fce0000000000 */
[----:B---34-:R-:W-:Y:S05]  /*0110*/  CALL.ABS.NOINC R8 ;  /* 0x0000000008007343 */ /* 0x018fea0003c00000 */
.L_x_0:
[----:B------:R-:W-:Y:S05]  /*0120*/  WARPSYNC.ALL ;  /* 0x0000000000007948 */ /* 0x000fea0003800000 */
[----:B------:R0:W-:Y:S01]  /*0130*/  STL.64 [R1], R16 ;  /* 0x0000001001007387 */ /* 0x0001e20000100a00 */
[----:B------:R-:W1:Y:S01]  /*0140*/  LDC.64 R2, c[0x4][R2] ;  /* 0x0100000002027b82 */ /* 0x000e620000000a00 */
[----:B------:R-:W2:Y:S01]  /*0150*/  LDCU.64 UR4, c[0x4][0x10] ;  /* 0x01000200ff0477ac */ /* 0x000ea20008000a00 */
[----:B------:R-:W-:Y:S01]  /*0160*/  IMAD.MOV.U32 R6, RZ, RZ, R18 ;  /* 0x000000ffff067224 */ /* 0x000fe200078e0012 */
[----:B------:R-:W-:Y:S01]  /*0170*/  MOV R7, R19 ;  /* 0x0000001300077202 */ /* 0x000fe20000000f00 */
[----:B--2---:R-:W-:Y:S01]  /*0180*/  IMAD.U32 R4, RZ, RZ, UR4 ;  /* 0x00000004ff047e24 */ /* 0x004fe2000f8e00ff */
[----:B------:R-:W-:-:S03]  /*0190*/  MOV R5, UR5 ;  /* 0x0000000500057c02 */ /* 0x000fc60008000f00 */
[----:B0-----:R-:W-:Y:S06]  /*01a0*/  BAR.SYNC.DEFER_BLOCKING 0x0 ;  /* 0x0000000000007b1d */ /* 0x001fec0000010000 */
[----:B------:R-:W-:-:S07]  /*01b0*/  LEPC R20, `(.L_x_1) ;  /* 0x000000001014794e */ /* 0x000fce0000000000 */
[----:B-1----:R-:W-:Y:S05]  /*01c0*/  CALL.ABS.NOINC R2 ;  /* 0x0000000002007343 */ /* 0x002fea0003c00000 */
.L_x_1:
[----:B------:R-:W-:Y:S05]  /*01d0*/  EXIT ;  /* 0x000000000000794d */ /* 0x000fea0003800000 */
.L_x_2:
[----:B------:R-:W-:-:S00]  /*01e0*/  BRA `(.L_x_2) ;  /* 0xfffffffc00fc7947 */ /* 0x000fc0000383ffff */
[----:B------:R-:W-:-:S00]  /*01f0*/  NOP ;  /* 0x0000000000007918 */ /* 0x000fc00000000000 */
        /* <DEDUP_REMOVED lines=8> */
.L_x_3:


//--------------------- .nv.global.init           --------------------------
	.section	.nv.global.init,"aw",@progbits
.nv.global.init:
	.type		$str,@object
	.size		$str,($str$1 - $str)
$str:
        /*0000*/ 	.byte	0x48, 0x6f, 0x6c, 0x61, 0x20, 0x6d, 0x75, 0x6e, 0x64, 0x6f, 0x20, 0x64, 0x65, 0x73, 0x64, 0x65
        /*0010*/ 	.byte	0x20, 0x62, 0x6c, 0x6f, 0x71, 0x75, 0x65, 0x20, 0x25, 0x64, 0x2c, 0x20, 0x68, 0x69, 0x6c, 0x6f
        /*0020*/ 	.byte	0x20, 0x25, 0x64, 0x0a, 0x00
	.type		$str$1,@object
	.size		$str$1,(.L_1 - $str$1)
$str$1:
        /*0025*/ 	.byte	0x48, 0x6f, 0x6c, 0x61, 0x20, 0x64, 0x65, 0x73, 0x70, 0x75, 0x65, 0x73, 0x20, 0x64, 0x65, 0x20
        /*0035*/ 	.byte	0x6c, 0x61, 0x20, 0x73, 0x69, 0x6e, 0x63, 0x72, 0x6f, 0x6e, 0x69, 0x7a, 0x61, 0x63, 0x69, 0x6f
        /*0045*/ 	.byte	0x6e, 0x20, 0x79, 0x20, 0x73, 0x6f, 0x79, 0x20, 0x65, 0x6c, 0x20, 0x62, 0x6c, 0x6f, 0x71, 0x75
        /*0055*/ 	.byte	0x65, 0x20, 0x25, 0x64, 0x2c, 0x20, 0x68, 0x69, 0x6c, 0x6f, 0x20, 0x25, 0x64, 0x0a, 0x00
.L_1:


//--------------------- .nv.shared.reserved.0     --------------------------
	.section	.nv.shared.reserved.0,"aw",@nobits
	.weak		__nv_reservedSMEM_offset_0_alias
	.size		__nv_reservedSMEM_offset_0_alias, 0, 64
	.other		__nv_reservedSMEM_offset_0_alias,@"STO_CUDA_RESERVED_SHARED STV_DEFAULT"
__nv_reservedSMEM_offset_0_alias:
	.zero		0
	.zero		64


//--------------------- .nv.constant0._Z6kernelv  --------------------------
	.section	.nv.constant0._Z6kernelv,"a",@progbits
	.sectionflags	@""
	.align	4
.nv.constant0._Z6kernelv:
	.zero		896


//--------------------- SYMBOLS --------------------------

	.type		.nv.reservedSmem.offset0,@object
	.size		.nv.reservedSmem.offset0,0x4
	.type		vprintf,@function
